//
// Generated by NVIDIA NVVM Compiler
//
// Compiler Build ID: CL-36424714
// Cuda compilation tools, release 13.0, V13.0.88
// Based on NVVM 20.0.0
//

.version 9.0
.target sm_100
.address_size 64

	// .globl	gaussLawKernel
// blockdata has been demoted

.visible .entry gaussLawKernel(
	.param .u64 .ptr .align 1 gaussLawKernel_param_0,
	.param .u64 .ptr .align 1 gaussLawKernel_param_1,
	.param .u64 .ptr .align 1 gaussLawKernel_param_2,
	.param .u64 .ptr .align 1 gaussLawKernel_param_3,
	.param .u32 gaussLawKernel_param_4,
	.param .u32 gaussLawKernel_param_5,
	.param .u64 .ptr .align 1 gaussLawKernel_param_6
)
{
	.reg .pred 	%p<6>;
	.reg .b32 	%r<58>;
	.reg .b32 	%f<9>;
	.reg .b64 	%rd<18>;
	// demoted variable
	.shared .align 4 .b8 blockdata[2048];
	ld.param.u64 	%rd2, [gaussLawKernel_param_1];
	ld.param.u64 	%rd3, [gaussLawKernel_param_2];
	ld.param.u64 	%rd4, [gaussLawKernel_param_3];
	ld.param.u32 	%r8, [gaussLawKernel_param_4];
	ld.param.u32 	%r9, [gaussLawKernel_param_5];
	ld.param.u64 	%rd5, [gaussLawKernel_param_6];
	mov.u32 	%r1, %tid.x;
	shl.b32 	%r10, %r1, 2;
	mov.u32 	%r11, blockdata;
	add.s32 	%r2, %r11, %r10;
	mov.b32 	%r12, 0;
	st.shared.u32 	[%r2], %r12;
	bar.sync 	0;
	mov.u32 	%r13, %ctaid.x;
	div.u32 	%r3, %r13, %r9;
	mul.lo.s32 	%r14, %r3, %r9;
	sub.s32 	%r15, %r13, %r14;
	mov.u32 	%r57, %ntid.x;
	mad.lo.s32 	%r5, %r15, %r57, %r1;
	setp.ge.u32 	%p1, %r5, %r8;
	@%p1 bra 	$L__BB0_2;
	cvta.to.global.u64 	%rd6, %rd3;
	cvta.to.global.u64 	%rd7, %rd4;
	cvta.to.global.u64 	%rd8, %rd5;
	cvta.to.global.u64 	%rd9, %rd2;
	mul.hi.u32 	%r16, %r3, 1431655766;
	mul.lo.s32 	%r17, %r16, 3;
	sub.s32 	%r18, %r3, %r17;
	ld.global.u32 	%r19, [%rd6+12];
	div.u32 	%r20, %r16, %r19;
	mul.lo.s32 	%r21, %r20, %r19;
	sub.s32 	%r22, %r16, %r21;
	ld.global.u32 	%r23, [%rd6+8];
	div.u32 	%r24, %r20, %r23;
	mul.lo.s32 	%r25, %r24, %r23;
	sub.s32 	%r26, %r20, %r25;
	ld.global.u32 	%r27, [%rd6+4];
	div.u32 	%r28, %r24, %r27;
	mul.lo.s32 	%r29, %r28, %r27;
	sub.s32 	%r30, %r24, %r29;
	div.u32 	%r31, %r5, %r19;
	mul.lo.s32 	%r32, %r31, %r19;
	sub.s32 	%r33, %r5, %r32;
	div.u32 	%r34, %r31, %r23;
	mul.lo.s32 	%r35, %r34, %r23;
	sub.s32 	%r36, %r31, %r35;
	not.b32 	%r37, %r22;
	not.b32 	%r38, %r26;
	not.b32 	%r39, %r30;
	add.s32 	%r40, %r36, %r38;
	add.s32 	%r41, %r40, %r23;
	add.s32 	%r42, %r34, %r39;
	add.s32 	%r43, %r42, %r27;
	ld.global.u32 	%r44, [%rd7+8];
	ld.global.u32 	%r45, [%rd7+4];
	ld.global.u32 	%r46, [%rd7];
	mul.lo.s32 	%r47, %r44, %r28;
	mul.lo.s32 	%r48, %r47, %r45;
	mad.lo.s32 	%r49, %r45, %r43, %r41;
	add.s32 	%r50, %r33, %r37;
	add.s32 	%r51, %r50, %r19;
	mad.lo.s32 	%r52, %r48, %r46, %r51;
	mad.lo.s32 	%r53, %r49, %r44, %r52;
	mad.lo.s32 	%r54, %r53, 3, %r18;
	mul.wide.u32 	%rd10, %r54, 4;
	add.s64 	%rd11, %rd8, %rd10;
	ld.global.f32 	%f1, [%rd11];
	mul.wide.s32 	%rd12, %r5, 4;
	add.s64 	%rd13, %rd9, %rd12;
	ld.global.f32 	%f2, [%rd13];
	mul.f32 	%f3, %f1, %f2;
	st.shared.f32 	[%r2], %f3;
$L__BB0_2:
	bar.sync 	0;
	setp.lt.u32 	%p2, %r57, 2;
	@%p2 bra 	$L__BB0_6;
$L__BB0_3:
	shr.u32 	%r7, %r57, 1;
	setp.ge.u32 	%p3, %r1, %r7;
	@%p3 bra 	$L__BB0_5;
	shl.b32 	%r55, %r7, 2;
	add.s32 	%r56, %r2, %r55;
	ld.shared.f32 	%f4, [%r56];
	ld.shared.f32 	%f5, [%r2];
	add.f32 	%f6, %f4, %f5;
	st.shared.f32 	[%r2], %f6;
$L__BB0_5:
	bar.sync 	0;
	setp.gt.u32 	%p4, %r57, 3;
	mov.u32 	%r57, %r7;
	@%p4 bra 	$L__BB0_3;
$L__BB0_6:
	setp.ne.s32 	%p5, %r1, 0;
	@%p5 bra 	$L__BB0_8;
	ld.param.u64 	%rd17, [gaussLawKernel_param_0];
	cvta.to.global.u64 	%rd14, %rd17;
	mul.wide.u32 	%rd15, %r3, 4;
	add.s64 	%rd16, %rd14, %rd15;
	ld.shared.f32 	%f7, [blockdata];
	atom.global.add.f32 	%f8, [%rd16], %f7;
$L__BB0_8:
	ret;

}


// ===== COMPILED SASS (sm_100) =====

	.target	sm_100

	.elftype	@"ET_EXEC"


//--------------------- .note.nv.tkinfo           --------------------------
	.section	.note.nv.tkinfo,"",@"SHT_NOTE"
	.sectionflags	@"SHF_NOTE_NV_TKINFO"
	.tkinfo
        /*0018*/ 	.word	0x00000002
        /*0030*/ 	.string	""
        /*0030*/ 	.string	"ptxas"
        /*0030*/ 	.string	"Cuda compilation tools, release 13.0, V13.0.88"
        /*0030*/ 	.string	"Build cuda_13.0.r13.0/compiler.36424714_0"
        /*0030*/ 	.string	"-arch sm_100 -m 64 "



//--------------------- .note.nv.cuinfo           --------------------------
	.section	.note.nv.cuinfo,"",@"SHT_NOTE"
	.sectionflags	@"SHF_NOTE_NV_CUINFO"
        /*0018*/ 	.short	0x0002
        /*001a*/ 	.short	0x0064
        /*001c*/ 	.short	0x0082
	.zero		2


//--------------------- .nv.info                  --------------------------
	.section	.nv.info,"",@"SHT_CUDA_INFO"
	.align	4


	//----- nvinfo : EIATTR_REGCOUNT
	.align		4
        /*0000*/ 	.byte	0x04, 0x2f
        /*0002*/ 	.short	(.L_1 - .L_0)
	.align		4
.L_0:
        /*0004*/ 	.word	index@(gaussLawKernel)
        /*0008*/ 	.word	0x0000001b


	//----- nvinfo : EIATTR_FRAME_SIZE
	.align		4
.L_1:
        /*000c*/ 	.byte	0x04, 0x11
        /*000e*/ 	.short	(.L_3 - .L_2)
	.align		4
.L_2:
        /*0010*/ 	.word	index@(gaussLawKernel)
        /*0014*/ 	.word	0x00000000


	//----- nvinfo : EIATTR_MIN_STACK_SIZE
	.align		4
.L_3:
        /*0018*/ 	.byte	0x04, 0x12
        /*001a*/ 	.short	(.L_5 - .L_4)
	.align		4
.L_4:
        /*001c*/ 	.word	index@(gaussLawKernel)
        /*0020*/ 	.word	0x00000000
.L_5:


//--------------------- .nv.compat                --------------------------
	.section	.nv.compat,"",@"SHT_CUDA_COMPAT_INFO"
	.align	4
        /*0000*/ 	.byte	0x02, 0x09, 0x00, 0x00, 0x02, 0x02, 0x01, 0x00, 0x02, 0x05, 0x05, 0x00, 0x03, 0x07, 0x01, 0x01
        /*0010*/ 	.byte	0x02, 0x03, 0x00, 0x00, 0x02, 0x06, 0x01, 0x00, 0x04, 0x0b, 0x08, 0x00, 0x09, 0x00, 0x00, 0x00
        /*0020*/ 	.byte	0x00, 0x00, 0x00, 0x00


//--------------------- .nv.info.gaussLawKernel   --------------------------
	.section	.nv.info.gaussLawKernel,"",@"SHT_CUDA_INFO"
	.sectionflags	@""
	.align	4


	//----- nvinfo : EIATTR_CUDA_API_VERSION
	.align		4
        /*0000*/ 	.byte	0x04, 0x37
        /*0002*/ 	.short	(.L_7 - .L_6)
.L_6:
        /*0004*/ 	.word	0x00000082


	//----- nvinfo : EIATTR_KPARAM_INFO
	.align		4
.L_7:
        /*0008*/ 	.byte	0x04, 0x17
        /*000a*/ 	.short	(.L_9 - .L_8)
.L_8:
        /*000c*/ 	.word	0x00000000
        /*0010*/ 	.short	0x0006
        /*0012*/ 	.short	0x0028
        /*0014*/ 	.byte	0x00, 0xf5, 0x21, 0x00


	//----- nvinfo : EIATTR_KPARAM_INFO
	.align		4
.L_9:
        /*0018*/ 	.byte	0x04, 0x17
        /*001a*/ 	.short	(.L_11 - .L_10)
.L_10:
        /*001c*/ 	.word	0x00000000
        /*0020*/ 	.short	0x0005
        /*0022*/ 	.short	0x0024
        /*0024*/ 	.byte	0x00, 0xf0, 0x11, 0x00


	//----- nvinfo : EIATTR_KPARAM_INFO
	.align		4
.L_11:
        /*0028*/ 	.byte	0x04, 0x17
        /*002a*/ 	.short	(.L_13 - .L_12)
.L_12:
        /*002c*/ 	.word	0x00000000
        /*0030*/ 	.short	0x0004
        /*0032*/ 	.short	0x0020
        /*0034*/ 	.byte	0x00, 0xf0, 0x11, 0x00


	//----- nvinfo : EIATTR_KPARAM_INFO
	.align		4
.L_13:
        /*0038*/ 	.byte	0x04, 0x17
        /*003a*/ 	.short	(.L_15 - .L_14)
.L_14:
        /*003c*/ 	.word	0x00000000
        /*0040*/ 	.short	0x0003
        /*0042*/ 	.short	0x0018
        /*0044*/ 	.byte	0x00, 0xf5, 0x21, 0x00


	//----- nvinfo : EIATTR_KPARAM_INFO
	.align		4
.L_15:
        /*0048*/ 	.byte	0x04, 0x17
        /*004a*/ 	.short	(.L_17 - .L_16)
.L_16:
        /*004c*/ 	.word	0x00000000
        /*0050*/ 	.short	0x0002
        /*0052*/ 	.short	0x0010
        /*0054*/ 	.byte	0x00, 0xf5, 0x21, 0x00


	//----- nvinfo : EIATTR_KPARAM_INFO
	.align		4
.L_17:
        /*0058*/ 	.byte	0x04, 0x17
        /*005a*/ 	.short	(.L_19 - .L_18)
.L_18:
        /*005c*/ 	.word	0x00000000
        /*0060*/ 	.short	0x0001
        /*0062*/ 	.short	0x0008
        /*0064*/ 	.byte	0x00, 0xf5, 0x21, 0x00


	//----- nvinfo : EIATTR_KPARAM_INFO
	.align		4
.L_19:
        /*0068*/ 	.byte	0x04, 0x17
        /*006a*/ 	.short	(.L_21 - .L_20)
.L_20:
        /*006c*/ 	.word	0x00000000
        /*0070*/ 	.short	0x0000
        /*0072*/ 	.short	0x0000
        /*0074*/ 	.byte	0x00, 0xf5, 0x21, 0x00


	//----- nvinfo : EIATTR_SPARSE_MMA_MASK
	.align		4
.L_21:
        /*0078*/ 	.byte	0x03, 0x50
        /*007a*/ 	.short	0x0000


	//----- nvinfo : EIATTR_MAXREG_COUNT
	.align		4
        /*007c*/ 	.byte	0x03, 0x1b
        /*007e*/ 	.short	0x00ff


	//----- nvinfo : EIATTR_NUM_BARRIERS
	.align		4
        /*0080*/ 	.byte	0x02, 0x4c
        /*0082*/ 	.byte	0x01
	.zero		1


	//----- nvinfo : EIATTR_MERCURY_ISA_VERSION
	.align		4
        /*0084*/ 	.byte	0x03, 0x5f
        /*0086*/ 	.short	0x0101


	//----- nvinfo : EIATTR_VRC_CTA_INIT_COUNT
	.align		4
        /*0088*/ 	.byte	0x02, 0x4a
	.zero		1
	.zero		1


	//----- nvinfo : EIATTR_EXIT_INSTR_OFFSETS
	.align		4
        /*008c*/ 	.byte	0x04, 0x1c
        /*008e*/ 	.short	(.L_23 - .L_22)


	//   ....[0]....
.L_22:
        /*0090*/ 	.word	0x00000a70


	//   ....[1]....
        /*0094*/ 	.word	0x00000af0


	//----- nvinfo : EIATTR_CRS_STACK_SIZE
	.align		4
.L_23:
        /*0098*/ 	.byte	0x04, 0x1e
        /*009a*/ 	.short	(.L_25 - .L_24)
.L_24:
        /*009c*/ 	.word	0x00000000


	//----- nvinfo : EIATTR_CBANK_PARAM_SIZE
	.align		4
.L_25:
        /*00a0*/ 	.byte	0x03, 0x19
        /*00a2*/ 	.short	0x0030


	//----- nvinfo : EIATTR_PARAM_CBANK
	.align		4
        /*00a4*/ 	.byte	0x04, 0x0a
        /*00a6*/ 	.short	(.L_27 - .L_26)
	.align		4
.L_26:
        /*00a8*/ 	.word	index@(.nv.constant0.gaussLawKernel)
        /*00ac*/ 	.short	0x0380
        /*00ae*/ 	.short	0x0030


	//----- nvinfo : EIATTR_SW_WAR
	.align		4
.L_27:
        /*00b0*/ 	.byte	0x04, 0x36
        /*00b2*/ 	.short	(.L_29 - .L_28)
.L_28:
        /*00b4*/ 	.word	0x00000008
.L_29:


//--------------------- .nv.callgraph             --------------------------
	.section	.nv.callgraph,"",@"SHT_CUDA_CALLGRAPH"
	.align	4
	.sectionentsize	8
	.align		4
        /*0000*/ 	.word	0x00000000
	.align		4
        /*0004*/ 	.word	0xffffffff
	.align		4
        /*0008*/ 	.word	0x00000000
	.align		4
        /*000c*/ 	.word	0xfffffffe
	.align		4
        /*0010*/ 	.word	0x00000000
	.align		4
        /*0014*/ 	.word	0xfffffffd
	.align		4
        /*0018*/ 	.word	0x00000000
	.align		4
        /*001c*/ 	.word	0xfffffffc


//--------------------- .text.gaussLawKernel      --------------------------
	.section	.text.gaussLawKernel,"ax",@progbits
	.align	128
        .global         gaussLawKernel
        .type           gaussLawKernel,@function
        .size           gaussLawKernel,(.L_x_5 - gaussLawKernel)
        .other          gaussLawKernel,@"STO_CUDA_ENTRY STV_DEFAULT"
gaussLawKernel:
.text.gaussLawKernel:
[----:B------:R-:W-:Y:S08]  /*0000*/  LDC R1, c[0x0][0x37c] ;  /* 0x0000df00ff017b82 */ /* 0x000ff00000000800 */
[----:B------:R-:W0:Y:S01]  /*0010*/  LDC.64 R2, c[0x0][0x3a0] ;  /* 0x0000e800ff027b82 */ /* 0x000e220000000a00 */
[----:B------:R-:W1:Y:S01]  /*0020*/  LDCU UR6, c[0x0][0x360] ;  /* 0x00006c00ff0677ac */ /* 0x000e620008000800 */
[----:B------:R-:W-:Y:S06]  /*0030*/  BSSY.RECONVERGENT B0, `(.L_x_0) ;  /* 0x0000096000007945 */ /* 0x000fec0003800200 */
[----:B------:R-:W2:Y:S08]  /*0040*/  S2UR UR4, SR_CTAID.X ;  /* 0x00000000000479c3 */ /* 0x000eb00000002500 */
[----:B------:R-:W3:Y:S01]  /*0050*/  S2UR UR5, SR_CgaCtaId ;  /* 0x00000000000579c3 */ /* 0x000ee20000008800 */
[----:B0-----:R-:W0:Y:S01]  /*0060*/  I2F.U32.RP R0, R3 ;  /* 0x0000000300007306 */ /* 0x001e220000209000 */
[----:B------:R-:W-:-:S07]  /*0070*/  ISETP.NE.U32.AND P2, PT, R3, RZ, PT ;  /* 0x000000ff0300720c */ /* 0x000fce0003f45070 */
[----:B0-----:R-:W0:Y:S02]  /*0080*/  MUFU.RCP R0, R0 ;  /* 0x0000000000007308 */ /* 0x001e240000001000 */
[----:B0-----:R-:W-:Y:S02]  /*0090*/  IADD3 R4, PT, PT, R0, 0xffffffe, RZ ;  /* 0x0ffffffe00047810 */ /* 0x001fe40007ffe0ff */
[----:B------:R-:W0:Y:S04]  /*00a0*/  S2R R0, SR_TID.X ;  /* 0x0000000000007919 */ /* 0x000e280000002100 */
[----:B------:R4:W5:Y:S02]  /*00b0*/  F2I.FTZ.U32.TRUNC.NTZ R5, R4 ;  /* 0x0000000400057305 */ /* 0x000964000021f000 */
[----:B----4-:R-:W-:-:S02]  /*00c0*/  HFMA2 R4, -RZ, RZ, 0, 0 ;  /* 0x00000000ff047431 */ /* 0x010fc400000001ff */
[----:B-----5:R-:W-:-:S04]  /*00d0*/  IMAD.MOV R6, RZ, RZ, -R5 ;  /* 0x000000ffff067224 */ /* 0x020fc800078e0a05 */
[----:B------:R-:W-:-:S04]  /*00e0*/  IMAD R7, R6, R3, RZ ;  /* 0x0000000306077224 */ /* 0x000fc800078e02ff */
[----:B------:R-:W-:Y:S01]  /*00f0*/  IMAD.HI.U32 R5, R5, R7, R4 ;  /* 0x0000000705057227 */ /* 0x000fe200078e0004 */
[----:B-1----:R-:W-:-:S05]  /*0100*/  MOV R7, UR6 ;  /* 0x0000000600077c02 */ /* 0x002fca0008000f00 */
[----:B--2---:R-:W-:-:S04]  /*0110*/  IMAD.HI.U32 R6, R5, UR4, RZ ;  /* 0x0000000405067c27 */ /* 0x004fc8000f8e00ff */
[----:B------:R-:W-:-:S04]  /*0120*/  IMAD.MOV R8, RZ, RZ, -R6 ;  /* 0x000000ffff087224 */ /* 0x000fc800078e0a06 */
[----:B------:R-:W-:-:S05]  /*0130*/  IMAD R8, R3, R8, UR4 ;  /* 0x0000000403087e24 */ /* 0x000fca000f8e0208 */
[----:B------:R-:W-:-:S13]  /*0140*/  ISETP.GE.U32.AND P0, PT, R8, R3, PT ;  /* 0x000000030800720c */ /* 0x000fda0003f06070 */
[-C--:B------:R-:W-:Y:S01]  /*0150*/  @P0 IADD3 R8, PT, PT, R8, -R3.reuse, RZ ;  /* 0x8000000308080210 */ /* 0x080fe20007ffe0ff */
[----:B------:R-:W-:Y:S01]  /*0160*/  @P0 VIADD R6, R6, 0x1 ;  /* 0x0000000106060836 */ /* 0x000fe20000000000 */
[----:B0-----:R-:W-:Y:S02]  /*0170*/  ISETP.NE.AND P0, PT, R0, RZ, PT ;  /* 0x000000ff0000720c */ /* 0x001fe40003f05270 */
[----:B------:R-:W-:-:S13]  /*0180*/  ISETP.GE.U32.AND P1, PT, R8, R3, PT ;  /* 0x000000030800720c */ /* 0x000fda0003f26070 */
[----:B------:R-:W-:Y:S02]  /*0190*/  @P1 IADD3 R6, PT, PT, R6, 0x1, RZ ;  /* 0x0000000106061810 */ /* 0x000fe40007ffe0ff */
[----:B------:R-:W-:Y:S02]  /*01a0*/  @!P2 LOP3.LUT R6, RZ, R3, RZ, 0x33, !PT ;  /* 0x00000003ff06a212 */ /* 0x000fe400078e33ff */
[----:B------:R-:W-:-:S03]  /*01b0*/  ISETP.GE.U32.AND P1, PT, R7, 0x2, PT ;  /* 0x000000020700780c */ /* 0x000fc60003f26070 */
[----:B------:R-:W-:-:S04]  /*01c0*/  IMAD.MOV R4, RZ, RZ, -R6 ;  /* 0x000000ffff047224 */ /* 0x000fc800078e0a06 */
[----:B------:R-:W-:Y:S01]  /*01d0*/  IMAD R9, R3, R4, UR4 ;  /* 0x0000000403097e24 */ /* 0x000fe2000f8e0204 */
[----:B------:R-:W-:Y:S02]  /*01e0*/  UMOV UR4, 0x400 ;  /* 0x0000040000047882 */ /* 0x000fe40000000000 */
[----:B---3--:R-:W-:Y:S01]  /*01f0*/  ULEA UR4, UR5, UR4, 0x18 ;  /* 0x0000000405047291 */ /* 0x008fe2000f8ec0ff */
[----:B------:R-:W-:Y:S01]  /*0200*/  IMAD R9, R9, UR6, R0 ;  /* 0x0000000609097c24 */ /* 0x000fe2000f8e0200 */
[----:B------:R-:W0:Y:S04]  /*0210*/  LDCU.64 UR6, c[0x0][0x358] ;  /* 0x00006b00ff0677ac */ /* 0x000e280008000a00 */
[----:B------:R-:W-:Y:S02]  /*0220*/  ISETP.GE.U32.AND P2, PT, R9, R2, PT ;  /* 0x000000020900720c */ /* 0x000fe40003f46070 */
[----:B------:R-:W-:-:S05]  /*0230*/  LEA R8, R0, UR4, 0x2 ;  /* 0x0000000400087c11 */ /* 0x000fca000f8e10ff */
[----:B------:R1:W-:Y:S01]  /*0240*/  STS [R8], RZ ;  /* 0x000000ff08007388 */ /* 0x0003e20000000800 */
[----:B------:R-:W-:Y:S06]  /*0250*/  BAR.SYNC.DEFER_BLOCKING 0x0 ;  /* 0x0000000000007b1d */ /* 0x000fec0000010000 */
[----:B------:R-:W-:Y:S05]  /*0260*/  @P2 BRA `(.L_x_1) ;  /* 0x0000000400c82947 */ /* 0x000fea0003800000 */
[----:B------:R-:W0:Y:S02]  /*0270*/  LDC.64 R4, c[0x0][0x390] ;  /* 0x0000e400ff047b82 */ /* 0x000e240000000a00 */
[----:B0-----:R-:W2:Y:S04]  /*0280*/  LDG.E R16, desc[UR6][R4.64+0xc] ;  /* 0x00000c0604107981 */ /* 0x001ea8000c1e1900 */
[----:B------:R-:W3:Y:S04]  /*0290*/  LDG.E R13, desc[UR6][R4.64+0x8] ;  /* 0x00000806040d7981 */ /* 0x000ee8000c1e1900 */
[----:B------:R-:W4:Y:S01]  /*02a0*/  LDG.E R10, desc[UR6][R4.64+0x4] ;  /* 0x00000406040a7981 */ /* 0x000f22000c1e1900 */
[----:B------:R-:W0:Y:S03]  /*02b0*/  LDC.64 R18, c[0x0][0x398] ;  /* 0x0000e600ff127b82 */ /* 0x000e260000000a00 */
[----:B0-----:R-:W5:Y:S04]  /*02c0*/  LDG.E R12, desc[UR6][R18.64+0x8] ;  /* 0x00000806120c7981 */ /* 0x001f68000c1e1900 */
[----:B------:R-:W5:Y:S04]  /*02d0*/  LDG.E R15, desc[UR6][R18.64+0x4] ;  /* 0x00000406120f7981 */ /* 0x000f68000c1e1900 */
[----:B------:R4:W5:Y:S01]  /*02e0*/  LDG.E R14, desc[UR6][R18.64] ;  /* 0x00000006120e7981 */ /* 0x000962000c1e1900 */
[----:B--2---:R-:W0:Y:S01]  /*02f0*/  I2F.U32.RP R17, R16 ;  /* 0x0000001000117306 */ /* 0x004e220000209000 */
[----:B------:R-:W-:-:S02]  /*0300*/  IADD3 R11, PT, PT, RZ, -R16, RZ ;  /* 0x80000010ff0b7210 */ /* 0x000fc40007ffe0ff */
[----:B------:R-:W-:-:S05]  /*0310*/  ISETP.NE.U32.AND P3, PT, R16, RZ, PT ;  /* 0x000000ff1000720c */ /* 0x000fca0003f65070 */
[----:B---3--:R-:W2:Y:S08]  /*0320*/  I2F.U32.RP R21, R13 ;  /* 0x0000000d00157306 */ /* 0x008eb00000209000 */
[----:B0-----:R-:W0:Y:S08]  /*0330*/  MUFU.RCP R17, R17 ;  /* 0x0000001100117308 */ /* 0x001e300000001000 */
[----:B--2---:R-:W-:Y:S08]  /*0340*/  MUFU.RCP R21, R21 ;  /* 0x0000001500157308 */ /* 0x004ff00000001000 */
[----:B----4-:R-:W2:Y:S01]  /*0350*/  I2F.U32.RP R19, R10 ;  /* 0x0000000a00137306 */ /* 0x010ea20000209000 */
[----:B0-----:R-:W-:Y:S01]  /*0360*/  VIADD R2, R17, 0xffffffe ;  /* 0x0ffffffe11027836 */ /* 0x001fe20000000000 */
[----:B------:R-:W-:-:S06]  /*0370*/  LOP3.LUT R17, RZ, R16, RZ, 0x33, !PT ;  /* 0x00000010ff117212 */ /* 0x000fcc00078e33ff */
[----:B------:R0:W3:Y:S08]  /*0380*/  F2I.FTZ.U32.TRUNC.NTZ R3, R2 ;  /* 0x0000000200037305 */ /* 0x0000f0000021f000 */
[----:B--2---:R-:W-:Y:S01]  /*0390*/  MUFU.RCP R19, R19 ;  /* 0x0000001300137308 */ /* 0x004fe20000001000 */
[----:B0-----:R-:W-:Y:S02]  /*03a0*/  IMAD.MOV.U32 R2, RZ, RZ, RZ ;  /* 0x000000ffff027224 */ /* 0x001fe400078e00ff */
[----:B---3--:R-:W-:-:S02]  /*03b0*/  IMAD R5, R11, R3, RZ ;  /* 0x000000030b057224 */ /* 0x008fc400078e02ff */
[----:B------:R-:W-:-:S04]  /*03c0*/  IMAD.HI.U32 R11, R6, 0x55555556, RZ ;  /* 0x55555556060b7827 */ /* 0x000fc800078e00ff */
[----:B------:R-:W-:-:S04]  /*03d0*/  IMAD.HI.U32 R20, R3, R5, R2 ;  /* 0x0000000503147227 */ /* 0x000fc800078e0002 */
[----:B------:R-:W-:Y:S02]  /*03e0*/  VIADD R2, R21, 0xffffffe ;  /* 0x0ffffffe15027836 */ /* 0x000fe40000000000 */
[C---:B------:R-:W-:Y:S02]  /*03f0*/  IMAD.HI.U32 R4, R20.reuse, R11, RZ ;  /* 0x0000000b14047227 */ /* 0x040fe400078e00ff */
[----:B------:R0:W2:Y:S02]  /*0400*/  F2I.FTZ.U32.TRUNC.NTZ R3, R2 ;  /* 0x0000000200037305 */ /* 0x0000a4000021f000 */
[----:B------:R-:W-:Y:S01]  /*0410*/  IMAD.HI.U32 R20, R20, R9, RZ ;  /* 0x0000000914147227 */ /* 0x000fe200078e00ff */
[----:B------:R-:W-:-:S03]  /*0420*/  IADD3 R5, PT, PT, -R4, RZ, RZ ;  /* 0x000000ff04057210 */ /* 0x000fc60007ffe1ff */
[----:B------:R-:W-:Y:S02]  /*0430*/  IMAD.MOV R21, RZ, RZ, -R20 ;  /* 0x000000ffff157224 */ /* 0x000fe400078e0a14 */
[C---:B------:R-:W-:Y:S02]  /*0440*/  IMAD R5, R16.reuse, R5, R11 ;  /* 0x0000000510057224 */ /* 0x040fe400078e020b */
[----:B0-----:R-:W-:Y:S02]  /*0450*/  IMAD.MOV.U32 R2, RZ, RZ, RZ ;  /* 0x000000ffff027224 */ /* 0x001fe400078e00ff */
[----:B------:R-:W-:Y:S01]  /*0460*/  IMAD R21, R16, R21, R9 ;  /* 0x0000001510157224 */ /* 0x000fe200078e0209 */
[----:B------:R-:W-:-:S13]  /*0470*/  ISETP.GE.U32.AND P2, PT, R5, R16, PT ;  /* 0x000000100500720c */ /* 0x000fda0003f46070 */
[----:B------:R-:W-:Y:S02]  /*0480*/  @P2 IADD3 R5, PT, PT, -R16, R5, RZ ;  /* 0x0000000510052210 */ /* 0x000fe40007ffe1ff */
[----:B------:R-:W-:Y:S02]  /*0490*/  @P2 IADD3 R4, PT, PT, R4, 0x1, RZ ;  /* 0x0000000104042810 */ /* 0x000fe40007ffe0ff */
[-C--:B------:R-:W-:Y:S01]  /*04a0*/  ISETP.GE.U32.AND P4, PT, R5, R16.reuse, PT ;  /* 0x000000100500720c */ /* 0x080fe20003f86070 */
[----:B------:R-:W-:Y:S01]  /*04b0*/  IMAD.MOV R5, RZ, RZ, -R13 ;  /* 0x000000ffff057224 */ /* 0x000fe200078e0a0d */
[----:B------:R-:W-:-:S03]  /*04c0*/  ISETP.GE.U32.AND P2, PT, R21, R16, PT ;  /* 0x000000101500720c */ /* 0x000fc60003f46070 */
[----:B--2---:R-:W-:-:S04]  /*04d0*/  IMAD R5, R5, R3, RZ ;  /* 0x0000000305057224 */ /* 0x004fc800078e02ff */
[----:B------:R-:W-:Y:S01]  /*04e0*/  IMAD.HI.U32 R5, R3, R5, R2 ;  /* 0x0000000503057227 */ /* 0x000fe200078e0002 */
[----:B------:R-:W-:Y:S02]  /*04f0*/  IADD3 R3, PT, PT, R19, 0xffffffe, RZ ;  /* 0x0ffffffe13037810 */ /* 0x000fe40007ffe0ff */
[----:B------:R-:W-:Y:S02]  /*0500*/  LOP3.LUT R19, RZ, R13, RZ, 0x33, !PT ;  /* 0x0000000dff137212 */ /* 0x000fe400078e33ff */
[----:B------:R-:W-:Y:S01]  /*0510*/  @P4 IADD3 R4, PT, PT, R4, 0x1, RZ ;  /* 0x0000000104044810 */ /* 0x000fe20007ffe0ff */
[----:B------:R-:W-:Y:S01]  /*0520*/  @P2 IMAD.IADD R21, R21, 0x1, -R16 ;  /* 0x0000000115152824 */ /* 0x000fe200078e0a10 */
[----:B------:R-:W0:Y:S01]  /*0530*/  F2I.FTZ.U32.TRUNC.NTZ R3, R3 ;  /* 0x0000000300037305 */ /* 0x000e22000021f000 */
[----:B------:R-:W-:Y:S01]  /*0540*/  @P2 VIADD R20, R20, 0x1 ;  /* 0x0000000114142836 */ /* 0x000fe20000000000 */
[----:B------:R-:W-:Y:S02]  /*0550*/  SEL R4, R17, R4, !P3 ;  /* 0x0000000411047207 */ /* 0x000fe40005800000 */
[----:B------:R-:W-:-:S02]  /*0560*/  ISETP.GE.U32.AND P5, PT, R21, R16, PT ;  /* 0x000000101500720c */ /* 0x000fc40003fa6070 */
[----:B------:R-:W-:Y:S01]  /*0570*/  IADD3 R21, PT, PT, RZ, -R10, RZ ;  /* 0x8000000aff157210 */ /* 0x000fe20007ffe0ff */
[----:B------:R-:W-:Y:S01]  /*0580*/  IMAD.HI.U32 R18, R5, R4, RZ ;  /* 0x0000000405127227 */ /* 0x000fe200078e00ff */
[----:B------:R-:W-:-:S04]  /*0590*/  ISETP.NE.U32.AND P2, PT, R13, RZ, PT ;  /* 0x000000ff0d00720c */ /* 0x000fc80003f45070 */
[----:B------:R-:W-:Y:S01]  /*05a0*/  IADD3 R2, PT, PT, -R18, RZ, RZ ;  /* 0x000000ff12027210 */ /* 0x000fe20007ffe1ff */
[----:B0-----:R-:W-:-:S04]  /*05b0*/  IMAD R21, R21, R3, RZ ;  /* 0x0000000315157224 */ /* 0x001fc800078e02ff */
[----:B------:R-:W-:Y:S02]  /*05c0*/  IMAD R2, R13, R2, R4 ;  /* 0x000000020d027224 */ /* 0x000fe400078e0204 */
[----:B------:R-:W-:-:S03]  /*05d0*/  @P5 VIADD R20, R20, 0x1 ;  /* 0x0000000114145836 */ /* 0x000fc60000000000 */
[----:B------:R-:W-:Y:S02]  /*05e0*/  ISETP.GE.U32.AND P4, PT, R2, R13, PT ;  /* 0x0000000d0200720c */ /* 0x000fe40003f86070 */
[----:B------:R-:W-:-:S05]  /*05f0*/  SEL R20, R17, R20, !P3 ;  /* 0x0000001411147207 */ /* 0x000fca0005800000 */
[----:B------:R-:W-:-:S04]  /*0600*/  IMAD.MOV R23, RZ, RZ, -R20 ;  /* 0x000000ffff177224 */ /* 0x000fc800078e0a14 */
[----:B------:R-:W-:Y:S02]  /*0610*/  IMAD R23, R16, R23, R9 ;  /* 0x0000001710177224 */ /* 0x000fe400078e0209 */
[----:B------:R-:W-:Y:S01]  /*0620*/  @P4 IMAD.IADD R2, R2, 0x1, -R13 ;  /* 0x0000000102024824 */ /* 0x000fe200078e0a0d */
[----:B------:R-:W-:-:S04]  /*0630*/  @P4 IADD3 R18, PT, PT, R18, 0x1, RZ ;  /* 0x0000000112124810 */ /* 0x000fc80007ffe0ff */
[----:B------:R-:W-:Y:S01]  /*0640*/  ISETP.GE.U32.AND P6, PT, R2, R13, PT ;  /* 0x0000000d0200720c */ /* 0x000fe20003fc6070 */
[----:B------:R-:W-:-:S04]  /*0650*/  IMAD.MOV.U32 R2, RZ, RZ, RZ ;  /* 0x000000ffff027224 */ /* 0x000fc800078e00ff */
[----:B------:R-:W-:-:S08]  /*0660*/  IMAD.HI.U32 R2, R3, R21, R2 ;  /* 0x0000001503027227 */ /* 0x000fd000078e0002 */
[----:B------:R-:W-:-:S04]  /*0670*/  @P6 IADD3 R18, PT, PT, R18, 0x1, RZ ;  /* 0x0000000112126810 */ /* 0x000fc80007ffe0ff */
[----:B------:R-:W-:Y:S01]  /*0680*/  SEL R3, R19, R18, !P2 ;  /* 0x0000001213037207 */ /* 0x000fe20005000000 */
[----:B------:R-:W-:-:S03]  /*0690*/  IMAD.HI.U32 R18, R5, R20, RZ ;  /* 0x0000001405127227 */ /* 0x000fc600078e00ff */
[----:B------:R-:W-:Y:S01]  /*06a0*/  IADD3 R21, PT, PT, -R3, RZ, RZ ;  /* 0x000000ff03157210 */ /* 0x000fe20007ffe1ff */
[----:B------:R-:W-:Y:S01]  /*06b0*/  IMAD.HI.U32 R17, R2, R3, RZ ;  /* 0x0000000302117227 */ /* 0x000fe200078e00ff */
[----:B------:R-:W-:-:S03]  /*06c0*/  IADD3 R2, PT, PT, -R18, RZ, RZ ;  /* 0x000000ff12027210 */ /* 0x000fc60007ffe1ff */
[----:B------:R-:W-:Y:S02]  /*06d0*/  IMAD.MOV R5, RZ, RZ, -R17 ;  /* 0x000000ffff057224 */ /* 0x000fe400078e0a11 */
[C---:B------:R-:W-:Y:S02]  /*06e0*/  IMAD R2, R13.reuse, R2, R20 ;  /* 0x000000020d027224 */ /* 0x040fe400078e0214 */
[----:B------:R-:W-:Y:S02]  /*06f0*/  IMAD R5, R10, R5, R3 ;  /* 0x000000050a057224 */ /* 0x000fe400078e0203 */
[----:B------:R-:W-:Y:S01]  /*0700*/  IMAD R21, R13, R21, R4 ;  /* 0x000000150d157224 */ /* 0x000fe200078e0204 */
[----:B------:R-:W-:Y:S02]  /*0710*/  ISETP.GE.U32.AND P6, PT, R2, R13, PT ;  /* 0x0000000d0200720c */ /* 0x000fe40003fc6070 */
[----:B------:R-:W-:Y:S02]  /*0720*/  ISETP.GE.U32.AND P3, PT, R5, R10, PT ;  /* 0x0000000a0500720c */ /* 0x000fe40003f66070 */
[----:B------:R-:W-:-:S02]  /*0730*/  IADD3 R4, PT, PT, -R4, RZ, RZ ;  /* 0x000000ff04047210 */ /* 0x000fc40007ffe1ff */
[----:B------:R-:W-:-:S07]  /*0740*/  LOP3.LUT R21, RZ, R21, RZ, 0x33, !PT ;  /* 0x00000015ff157212 */ /* 0x000fce00078e33ff */
[----:B------:R-:W-:Y:S02]  /*0750*/  @P6 IADD3 R2, PT, PT, -R13, R2, RZ ;  /* 0x000000020d026210 */ /* 0x000fe40007ffe1ff */
[----:B------:R-:W-:Y:S01]  /*0760*/  @P3 IMAD.IADD R5, R5, 0x1, -R10 ;  /* 0x0000000105053824 */ /* 0x000fe200078e0a0a */
[----:B------:R-:W-:Y:S01]  /*0770*/  @P6 IADD3 R18, PT, PT, R18, 0x1, RZ ;  /* 0x0000000112126810 */ /* 0x000fe20007ffe0ff */
[----:B------:R-:W-:Y:S01]  /*0780*/  @P3 VIADD R17, R17, 0x1 ;  /* 0x0000000111113836 */ /* 0x000fe20000000000 */
[----:B------:R-:W-:Y:S02]  /*0790*/  ISETP.GE.U32.AND P4, PT, R2, R13, PT ;  /* 0x0000000d0200720c */ /* 0x000fe40003f86070 */
[----:B------:R-:W-:Y:S02]  /*07a0*/  ISETP.GE.U32.AND P5, PT, R5, R10, PT ;  /* 0x0000000a0500720c */ /* 0x000fe40003fa6070 */
[----:B------:R-:W-:-:S09]  /*07b0*/  ISETP.NE.U32.AND P6, PT, R10, RZ, PT ;  /* 0x000000ff0a00720c */ /* 0x000fd20003fc5070 */
[----:B------:R-:W-:Y:S02]  /*07c0*/  @P4 IADD3 R18, PT, PT, R18, 0x1, RZ ;  /* 0x0000000112124810 */ /* 0x000fe40007ffe0ff */
[----:B------:R-:W-:Y:S02]  /*07d0*/  @P5 VIADD R17, R17, 0x1 ;  /* 0x0000000111115836 */ /* 0x000fe40000000000 */
[----:B------:R-:W-:Y:S02]  /*07e0*/  SEL R19, R19, R18, !P2 ;  /* 0x0000001213137207 */ /* 0x000fe40005000000 */
[----:B------:R-:W-:-:S03]  /*07f0*/  @!P6 LOP3.LUT R17, RZ, R10, RZ, 0x33, !PT ;  /* 0x0000000aff11e212 */ /* 0x000fc600078e33ff */
[----:B------:R-:W-:Y:S01]  /*0800*/  IMAD.MOV R18, RZ, RZ, -R19 ;  /* 0x000000ffff127224 */ /* 0x000fe200078e0a13 */
[C---:B------:R-:W-:Y:S01]  /*0810*/  IADD3 R22, PT, PT, -R17.reuse, RZ, RZ ;  /* 0x000000ff11167210 */ /* 0x040fe20007ffe1ff */
[----:B-----5:R-:W-:Y:S02]  /*0820*/  IMAD R24, R17, R12, RZ ;  /* 0x0000000c11187224 */ /* 0x020fe400078e02ff */
[C---:B------:R-:W-:Y:S02]  /*0830*/  IMAD R18, R13.reuse, R18, R20 ;  /* 0x000000120d127224 */ /* 0x040fe400078e0214 */
[----:B------:R-:W-:Y:S02]  /*0840*/  IMAD R22, R10, R22, R3 ;  /* 0x000000160a167224 */ /* 0x000fe400078e0203 */
[----:B------:R-:W-:Y:S01]  /*0850*/  IMAD R20, R16, R4, R11 ;  /* 0x0000000410147224 */ /* 0x000fe200078e020b */
[----:B------:R-:W0:Y:S01]  /*0860*/  LDC.64 R2, c[0x0][0x3a8] ;  /* 0x0000ea00ff027b82 */ /* 0x000e220000000a00 */
[----:B------:R-:W-:Y:S01]  /*0870*/  IADD3 R18, PT, PT, R13, R18, R21 ;  /* 0x000000120d127210 */ /* 0x000fe20007ffe015 */
[----:B------:R-:W-:Y:S01]  /*0880*/  IMAD R13, R15, R24, RZ ;  /* 0x000000180f0d7224 */ /* 0x000fe200078e02ff */
[----:B------:R-:W-:Y:S01]  /*0890*/  LOP3.LUT R22, RZ, R22, RZ, 0x33, !PT ;  /* 0x00000016ff167212 */ /* 0x000fe200078e33ff */
[----:B------:R-:W-:Y:S01]  /*08a0*/  IMAD R11, R11, -0x3, R6 ;  /* 0xfffffffd0b0b7824 */ /* 0x000fe200078e0206 */
[----:B------:R-:W-:-:S02]  /*08b0*/  LOP3.LUT R20, RZ, R20, RZ, 0x33, !PT ;  /* 0x00000014ff147212 */ /* 0x000fc400078e33ff */
[----:B------:R-:W-:Y:S01]  /*08c0*/  IADD3 R22, PT, PT, R10, R19, R22 ;  /* 0x000000130a167210 */ /* 0x000fe20007ffe016 */
[----:B------:R-:W2:Y:S01]  /*08d0*/  LDC.64 R4, c[0x0][0x388] ;  /* 0x0000e200ff047b82 */ /* 0x000ea20000000a00 */
[----:B------:R-:W-:-:S03]  /*08e0*/  IADD3 R20, PT, PT, R16, R23, R20 ;  /* 0x0000001710147210 */ /* 0x000fc60007ffe014 */
[----:B------:R-:W-:Y:S02]  /*08f0*/  IMAD R15, R22, R15, R18 ;  /* 0x0000000f160f7224 */ /* 0x000fe400078e0212 */
[----:B------:R-:W-:-:S04]  /*0900*/  IMAD R13, R14, R13, R20 ;  /* 0x0000000d0e0d7224 */ /* 0x000fc800078e0214 */
[----:B------:R-:W-:-:S04]  /*0910*/  IMAD R12, R12, R15, R13 ;  /* 0x0000000f0c0c7224 */ /* 0x000fc800078e020d */
[----:B------:R-:W-:-:S04]  /*0920*/  IMAD R11, R12, 0x3, R11 ;  /* 0x000000030c0b7824 */ /* 0x000fc800078e020b */
[----:B0-----:R-:W-:-:S04]  /*0930*/  IMAD.WIDE.U32 R2, R11, 0x4, R2 ;  /* 0x000000040b027825 */ /* 0x001fc800078e0002 */
[----:B--2---:R-:W-:Y:S02]  /*0940*/  IMAD.WIDE R4, R9, 0x4, R4 ;  /* 0x0000000409047825 */ /* 0x004fe400078e0204 */
[----:B------:R-:W2:Y:S04]  /*0950*/  LDG.E R2, desc[UR6][R2.64] ;  /* 0x0000000602027981 */ /* 0x000ea8000c1e1900 */
[----:B------:R-:W2:Y:S02]  /*0960*/  LDG.E R5, desc[UR6][R4.64] ;  /* 0x0000000604057981 */ /* 0x000ea4000c1e1900 */
[----:B--2---:R-:W-:-:S05]  /*0970*/  FMUL R9, R2, R5 ;  /* 0x0000000502097220 */ /* 0x004fca0000400000 */
[----:B------:R2:W-:Y:S02]  /*0980*/  STS [R8], R9 ;  /* 0x0000000908007388 */ /* 0x0005e40000000800 */
.L_x_1:
[----:B0-----:R-:W-:Y:S05]  /*0990*/  BSYNC.RECONVERGENT B0 ;  /* 0x0000000000007941 */ /* 0x001fea0003800200 */
.L_x_0:
[----:B------:R-:W-:Y:S06]  /*09a0*/  BAR.SYNC.DEFER_BLOCKING 0x0 ;  /* 0x0000000000007b1d */ /* 0x000fec0000010000 */
[----:B------:R-:W-:Y:S05]  /*09b0*/  @!P1 BRA `(.L_x_2) ;  /* 0x00000000002c9947 */ /* 0x000fea0003800000 */
.L_x_3:
[----:B------:R-:W-:-:S04]  /*09c0*/  SHF.R.U32.HI R5, RZ, 0x1, R7 ;  /* 0x00000001ff057819 */ /* 0x000fc80000011607 */
[----:B------:R-:W-:-:S13]  /*09d0*/  ISETP.GE.U32.AND P1, PT, R0, R5, PT ;  /* 0x000000050000720c */ /* 0x000fda0003f26070 */
[----:B------:R-:W-:Y:S01]  /*09e0*/  @!P1 LEA R2, R5, R8, 0x2 ;  /* 0x0000000805029211 */ /* 0x000fe200078e10ff */
[----:B------:R-:W-:Y:S05]  /*09f0*/  @!P1 LDS R3, [R8] ;  /* 0x0000000008039984 */ /* 0x000fea0000000800 */
[----:B------:R-:W0:Y:S02]  /*0a00*/  @!P1 LDS R2, [R2] ;  /* 0x0000000002029984 */ /* 0x000e240000000800 */
[----:B0-----:R-:W-:-:S05]  /*0a10*/  @!P1 FADD R3, R2, R3 ;  /* 0x0000000302039221 */ /* 0x001fca0000000000 */
[----:B------:R0:W-:Y:S01]  /*0a20*/  @!P1 STS [R8], R3 ;  /* 0x0000000308009388 */ /* 0x0001e20000000800 */
[----:B------:R-:W-:Y:S01]  /*0a30*/  BAR.SYNC.DEFER_BLOCKING 0x0 ;  /* 0x0000000000007b1d */ /* 0x000fe20000010000 */
[----:B------:R-:W-:Y:S02]  /*0a40*/  ISETP.GT.U32.AND P1, PT, R7, 0x3, PT ;  /* 0x000000030700780c */ /* 0x000fe40003f24070 */
[----:B------:R-:W-:-:S11]  /*0a50*/  MOV R7, R5 ;  /* 0x0000000500077202 */ /* 0x000fd60000000f00 */
[----:B0-----:R-:W-:Y:S05]  /*0a60*/  @P1 BRA `(.L_x_3) ;  /* 0xfffffffc00d41947 */ /* 0x001fea000383ffff */
.L_x_2:
[----:B------:R-:W-:Y:S05]  /*0a70*/  @P0 EXIT ;  /* 0x000000000000094d */ /* 0x000fea0003800000 */
[----:B------:R-:W0:Y:S01]  /*0a80*/  S2UR UR5, SR_CgaCtaId ;  /* 0x00000000000579c3 */ /* 0x000e220000008800 */
[----:B------:R-:W-:-:S07]  /*0a90*/  UMOV UR4, 0x400 ;  /* 0x0000040000047882 */ /* 0x000fce0000000000 */
[----:B------:R-:W3:Y:S01]  /*0aa0*/  LDC.64 R2, c[0x0][0x380] ;  /* 0x0000e000ff027b82 */ /* 0x000ee20000000a00 */
[----:B0-----:R-:W-:Y:S01]  /*0ab0*/  ULEA UR4, UR5, UR4, 0x18 ;  /* 0x0000000405047291 */ /* 0x001fe2000f8ec0ff */
[----:B---3--:R-:W-:-:S08]  /*0ac0*/  IMAD.WIDE.U32 R6, R6, 0x4, R2 ;  /* 0x0000000406067825 */ /* 0x008fd000078e0002 */
[----:B------:R-:W0:Y:S04]  /*0ad0*/  LDS R5, [UR4] ;  /* 0x00000004ff057984 */ /* 0x000e280008000800 */
[----:B0-----:R-:W-:Y:S01]  /*0ae0*/  REDG.E.ADD.F32.FTZ.RN.STRONG.GPU desc[UR6][R6.64], R5 ;  /* 0x00000005060079a6 */ /* 0x001fe2000c12f306 */
[----:B------:R-:W-:Y:S05]  /*0af0*/  EXIT ;  /* 0x000000000000794d */ /* 0x000fea0003800000 */
.L_x_4:
[----:B------:R-:W-:-:S00]  /*0b00*/  BRA `(.L_x_4) ;  /* 0xfffffffc00fc7947 */ /* 0x000fc0000383ffff */
[----:B------:R-:W-:-:S00]  /*0b10*/  NOP ;  /* 0x0000000000007918 */ /* 0x000fc00000000000 */
        /* <DEDUP_REMOVED lines=14> */
.L_x_5:


//--------------------- .nv.shared.gaussLawKernel --------------------------
	.section	.nv.shared.gaussLawKernel,"aw",@nobits
	.sectionflags	@""
	.align	4
.nv.shared.gaussLawKernel:
	.zero		3072


//--------------------- .nv.shared.reserved.0     --------------------------
	.section	.nv.shared.reserved.0,"aw",@nobits
	.weak		__nv_reservedSMEM_offset_0_alias
	.size		__nv_reservedSMEM_offset_0_alias, 0, 64
	.other		__nv_reservedSMEM_offset_0_alias,@"STO_CUDA_RESERVED_SHARED STV_DEFAULT"
__nv_reservedSMEM_offset_0_alias:
	.zero		0
	.zero		64


//--------------------- .nv.constant0.gaussLawKernel --------------------------
	.section	.nv.constant0.gaussLawKernel,"a",@progbits
	.sectionflags	@""
	.align	4
.nv.constant0.gaussLawKernel:
	.zero		944


//--------------------- SYMBOLS --------------------------

	.type		.nv.reservedSmem.offset0,@object
	.size		.nv.reservedSmem.offset0,0x4
	.type		.nv.reservedSmem.cap,@object
	.size		.nv.reservedSmem.cap,0x4
